//
// Generated by NVIDIA NVVM Compiler
//
// Compiler Build ID: CL-36424714
// Cuda compilation tools, release 13.0, V13.0.88
// Based on NVVM 20.0.0
//

.version 9.0
.target sm_100
.address_size 64

	// .globl	_Z10atomic_maxPiS_i

.visible .entry _Z10atomic_maxPiS_i(
	.param .u64 .ptr .align 1 _Z10atomic_maxPiS_i_param_0,
	.param .u64 .ptr .align 1 _Z10atomic_maxPiS_i_param_1,
	.param .u32 _Z10atomic_maxPiS_i_param_2
)
{
	.reg .pred 	%p<2>;
	.reg .b32 	%r<9>;
	.reg .b64 	%rd<7>;

	ld.param.u64 	%rd1, [_Z10atomic_maxPiS_i_param_0];
	ld.param.u64 	%rd2, [_Z10atomic_maxPiS_i_param_1];
	ld.param.u32 	%r2, [_Z10atomic_maxPiS_i_param_2];
	mov.u32 	%r3, %tid.x;
	mov.u32 	%r4, %ntid.x;
	add.s32 	%r5, %r3, %r4;
	mov.u32 	%r6, %ctaid.x;
	add.s32 	%r1, %r5, %r6;
	setp.ge.s32 	%p1, %r1, %r2;
	@%p1 bra 	$L__BB0_2;
	cvta.to.global.u64 	%rd3, %rd1;
	cvta.to.global.u64 	%rd4, %rd2;
	mul.wide.s32 	%rd5, %r1, 4;
	add.s64 	%rd6, %rd3, %rd5;
	ld.global.u32 	%r7, [%rd6];
	atom.global.max.s32 	%r8, [%rd4], %r7;
$L__BB0_2:
	ret;

}


// ===== COMPILED SASS (sm_100) =====

	.target	sm_100

	.elftype	@"ET_EXEC"


//--------------------- .note.nv.tkinfo           --------------------------
	.section	.note.nv.tkinfo,"",@"SHT_NOTE"
	.sectionflags	@"SHF_NOTE_NV_TKINFO"
	.tkinfo
        /*0018*/ 	.word	0x00000002
        /*0030*/ 	.string	""
        /*0030*/ 	.string	"ptxas"
        /*0030*/ 	.string	"Cuda compilation tools, release 13.0, V13.0.88"
        /*0030*/ 	.string	"Build cuda_13.0.r13.0/compiler.36424714_0"
        /*0030*/ 	.string	"-arch sm_100 -m 64 "



//--------------------- .note.nv.cuinfo           --------------------------
	.section	.note.nv.cuinfo,"",@"SHT_NOTE"
	.sectionflags	@"SHF_NOTE_NV_CUINFO"
        /*0018*/ 	.short	0x0002
        /*001a*/ 	.short	0x0064
        /*001c*/ 	.short	0x0082
	.zero		2


//--------------------- .nv.info                  --------------------------
	.section	.nv.info,"",@"SHT_CUDA_INFO"
	.align	4


	//----- nvinfo : EIATTR_REGCOUNT
	.align		4
        /*0000*/ 	.byte	0x04, 0x2f
        /*0002*/ 	.short	(.L_1 - .L_0)
	.align		4
.L_0:
        /*0004*/ 	.word	index@(_Z10atomic_maxPiS_i)
        /*0008*/ 	.word	0x0000000a


	//----- nvinfo : EIATTR_FRAME_SIZE
	.align		4
.L_1:
        /*000c*/ 	.byte	0x04, 0x11
        /*000e*/ 	.short	(.L_3 - .L_2)
	.align		4
.L_2:
        /*0010*/ 	.word	index@(_Z10atomic_maxPiS_i)
        /*0014*/ 	.word	0x00000000


	//----- nvinfo : EIATTR_MIN_STACK_SIZE
	.align		4
.L_3:
        /*0018*/ 	.byte	0x04, 0x12
        /*001a*/ 	.short	(.L_5 - .L_4)
	.align		4
.L_4:
        /*001c*/ 	.word	index@(_Z10atomic_maxPiS_i)
        /*0020*/ 	.word	0x00000000
.L_5:


//--------------------- .nv.compat                --------------------------
	.section	.nv.compat,"",@"SHT_CUDA_COMPAT_INFO"
	.align	4
        /*0000*/ 	.byte	0x02, 0x09, 0x00, 0x00, 0x02, 0x02, 0x01, 0x00, 0x02, 0x05, 0x05, 0x00, 0x03, 0x07, 0x01, 0x01
        /*0010*/ 	.byte	0x02, 0x03, 0x00, 0x00, 0x02, 0x06, 0x01, 0x00, 0x04, 0x0b, 0x08, 0x00, 0x09, 0x00, 0x00, 0x00
        /*0020*/ 	.byte	0x00, 0x00, 0x00, 0x00


//--------------------- .nv.info._Z10atomic_maxPiS_i --------------------------
	.section	.nv.info._Z10atomic_maxPiS_i,"",@"SHT_CUDA_INFO"
	.sectionflags	@""
	.align	4


	//----- nvinfo : EIATTR_CUDA_API_VERSION
	.align		4
        /*0000*/ 	.byte	0x04, 0x37
        /*0002*/ 	.short	(.L_7 - .L_6)
.L_6:
        /*0004*/ 	.word	0x00000082


	//----- nvinfo : EIATTR_KPARAM_INFO
	.align		4
.L_7:
        /*0008*/ 	.byte	0x04, 0x17
        /*000a*/ 	.short	(.L_9 - .L_8)
.L_8:
        /*000c*/ 	.word	0x00000000
        /*0010*/ 	.short	0x0002
        /*0012*/ 	.short	0x0010
        /*0014*/ 	.byte	0x00, 0xf0, 0x11, 0x00


	//----- nvinfo : EIATTR_KPARAM_INFO
	.align		4
.L_9:
        /*0018*/ 	.byte	0x04, 0x17
        /*001a*/ 	.short	(.L_11 - .L_10)
.L_10:
        /*001c*/ 	.word	0x00000000
        /*0020*/ 	.short	0x0001
        /*0022*/ 	.short	0x0008
        /*0024*/ 	.byte	0x00, 0xf5, 0x21, 0x00


	//----- nvinfo : EIATTR_KPARAM_INFO
	.align		4
.L_11:
        /*0028*/ 	.byte	0x04, 0x17
        /*002a*/ 	.short	(.L_13 - .L_12)
.L_12:
        /*002c*/ 	.word	0x00000000
        /*0030*/ 	.short	0x0000
        /*0032*/ 	.short	0x0000
        /*0034*/ 	.byte	0x00, 0xf5, 0x21, 0x00


	//----- nvinfo : EIATTR_SPARSE_MMA_MASK
	.align		4
.L_13:
        /*0038*/ 	.byte	0x03, 0x50
        /*003a*/ 	.short	0x0000


	//----- nvinfo : EIATTR_MAXREG_COUNT
	.align		4
        /*003c*/ 	.byte	0x03, 0x1b
        /*003e*/ 	.short	0x00ff


	//----- nvinfo : EIATTR_MERCURY_ISA_VERSION
	.align		4
        /*0040*/ 	.byte	0x03, 0x5f
        /*0042*/ 	.short	0x0101


	//----- nvinfo : EIATTR_INT_WARP_WIDE_INSTR_OFFSETS
	.align		4
        /*0044*/ 	.byte	0x04, 0x31
        /*0046*/ 	.short	(.L_15 - .L_14)


	//   ....[0]....
.L_14:
        /*0048*/ 	.word	0x000000d0


	//   ....[1]....
        /*004c*/ 	.word	0x00000110


	//----- nvinfo : EIATTR_VRC_CTA_INIT_COUNT
	.align		4
.L_15:
        /*0050*/ 	.byte	0x02, 0x4a
	.zero		1
	.zero		1


	//----- nvinfo : EIATTR_EXIT_INSTR_OFFSETS
	.align		4
        /*0054*/ 	.byte	0x04, 0x1c
        /*0056*/ 	.short	(.L_17 - .L_16)


	//   ....[0]....
.L_16:
        /*0058*/ 	.word	0x00000070


	//   ....[1]....
        /*005c*/ 	.word	0x00000140


	//----- nvinfo : EIATTR_CBANK_PARAM_SIZE
	.align		4
.L_17:
        /*0060*/ 	.byte	0x03, 0x19
        /*0062*/ 	.short	0x0014


	//----- nvinfo : EIATTR_PARAM_CBANK
	.align		4
        /*0064*/ 	.byte	0x04, 0x0a
        /*0066*/ 	.short	(.L_19 - .L_18)
	.align		4
.L_18:
        /*0068*/ 	.word	index@(.nv.constant0._Z10atomic_maxPiS_i)
        /*006c*/ 	.short	0x0380
        /*006e*/ 	.short	0x0014


	//----- nvinfo : EIATTR_SW_WAR
	.align		4
.L_19:
        /*0070*/ 	.byte	0x04, 0x36
        /*0072*/ 	.short	(.L_21 - .L_20)
.L_20:
        /*0074*/ 	.word	0x00000008
.L_21:


//--------------------- .nv.callgraph             --------------------------
	.section	.nv.callgraph,"",@"SHT_CUDA_CALLGRAPH"
	.align	4
	.sectionentsize	8
	.align		4
        /*0000*/ 	.word	0x00000000
	.align		4
        /*0004*/ 	.word	0xffffffff
	.align		4
        /*0008*/ 	.word	0x00000000
	.align		4
        /*000c*/ 	.word	0xfffffffe
	.align		4
        /*0010*/ 	.word	0x00000000
	.align		4
        /*0014*/ 	.word	0xfffffffd
	.align		4
        /*0018*/ 	.word	0x00000000
	.align		4
        /*001c*/ 	.word	0xfffffffc


//--------------------- .text._Z10atomic_maxPiS_i --------------------------
	.section	.text._Z10atomic_maxPiS_i,"ax",@progbits
	.align	128
        .global         _Z10atomic_maxPiS_i
        .type           _Z10atomic_maxPiS_i,@function
        .size           _Z10atomic_maxPiS_i,(.L_x_1 - _Z10atomic_maxPiS_i)
        .other          _Z10atomic_maxPiS_i,@"STO_CUDA_ENTRY STV_DEFAULT"
_Z10atomic_maxPiS_i:
.text._Z10atomic_maxPiS_i:
[----:B------:R-:W-:Y:S01]  /*0000*/  LDC R1, c[0x0][0x37c] ;  /* 0x0000df00ff017b82 */ /* 0x000fe20000000800 */
[----:B------:R-:W0:Y:S01]  /*0010*/  S2R R5, SR_TID.X ;  /* 0x0000000000057919 */ /* 0x000e220000002100 */
[----:B------:R-:W0:Y:S01]  /*0020*/  LDCU UR4, c[0x0][0x360] ;  /* 0x00006c00ff0477ac */ /* 0x000e220008000800 */
[----:B------:R-:W0:Y:S01]  /*0030*/  S2R R0, SR_CTAID.X ;  /* 0x0000000000007919 */ /* 0x000e220000002500 */
[----:B------:R-:W1:Y:S01]  /*0040*/  LDCU UR5, c[0x0][0x390] ;  /* 0x00007200ff0577ac */ /* 0x000e620008000800 */
[----:B0-----:R-:W-:-:S04]  /*0050*/  IADD3 R5, PT, PT, R0, UR4, R5 ;  /* 0x0000000400057c10 */ /* 0x001fc8000fffe005 */
[----:B-1----:R-:W-:-:S13]  /*0060*/  ISETP.GE.AND P0, PT, R5, UR5, PT ;  /* 0x0000000505007c0c */ /* 0x002fda000bf06270 */
[----:B------:R-:W-:Y:S05]  /*0070*/  @P0 EXIT ;  /* 0x000000000000094d */ /* 0x000fea0003800000 */
[----:B------:R-:W0:Y:S01]  /*0080*/  LDC.64 R2, c[0x0][0x380] ;  /* 0x0000e000ff027b82 */ /* 0x000e220000000a00 */
[----:B------:R-:W1:Y:S01]  /*0090*/  LDCU.64 UR6, c[0x0][0x358] ;  /* 0x00006b00ff0677ac */ /* 0x000e620008000a00 */
[----:B0-----:R-:W-:-:S06]  /*00a0*/  IMAD.WIDE R2, R5, 0x4, R2 ;  /* 0x0000000405027825 */ /* 0x001fcc00078e0202 */
[----:B-1----:R-:W2:Y:S01]  /*00b0*/  LDG.E R2, desc[UR6][R2.64] ;  /* 0x0000000602027981 */ /* 0x002ea2000c1e1900 */
[----:B------:R-:W0:Y:S01]  /*00c0*/  LDC.64 R4, c[0x0][0x388] ;  /* 0x0000e200ff047b82 */ /* 0x000e220000000a00 */
[----:B------:R-:W-:Y:S01]  /*00d0*/  VOTEU.ANY UR4, UPT, PT ;  /* 0x0000000000047886 */ /* 0x000fe200038e0100 */
[----:B------:R-:W1:Y:S01]  /*00e0*/  S2R R0, SR_LANEID ;  /* 0x0000000000007919 */ /* 0x000e620000000000 */
[----:B------:R-:W-:-:S06]  /*00f0*/  UFLO.U32 UR4, UR4 ;  /* 0x00000004000472bd */ /* 0x000fcc00080e0000 */
[----:B-1----:R-:W-:Y:S02]  /*0100*/  ISETP.EQ.U32.AND P0, PT, R0, UR4, PT ;  /* 0x0000000400007c0c */ /* 0x002fe4000bf02070 */
[----:B--2---:R-:W-:-:S13]  /*0110*/  CREDUX.MAX.S32 UR5, R2 ;  /* 0x00000000020572cc */ /* 0x004fda0000000200 */
[----:B------:R-:W-:-:S05]  /*0120*/  IMAD.U32 R7, RZ, RZ, UR5 ;  /* 0x00000005ff077e24 */ /* 0x000fca000f8e00ff */
[----:B0-----:R-:W-:Y:S01]  /*0130*/  @P0 REDG.E.MAX.S32.STRONG.GPU desc[UR6][R4.64], R7 ;  /* 0x000000070400098e */ /* 0x001fe2000d12e306 */
[----:B------:R-:W-:Y:S05]  /*0140*/  EXIT ;  /* 0x000000000000794d */ /* 0x000fea0003800000 */
.L_x_0:
[----:B------:R-:W-:-:S00]  /*0150*/  BRA `(.L_x_0) ;  /* 0xfffffffc00fc7947 */ /* 0x000fc0000383ffff */
[----:B------:R-:W-:-:S00]  /*0160*/  NOP ;  /* 0x0000000000007918 */ /* 0x000fc00000000000 */
        /* <DEDUP_REMOVED lines=9> */
.L_x_1:


//--------------------- .nv.shared.reserved.0     --------------------------
	.section	.nv.shared.reserved.0,"aw",@nobits
	.weak		__nv_reservedSMEM_offset_0_alias
	.size		__nv_reservedSMEM_offset_0_alias, 0, 64
	.other		__nv_reservedSMEM_offset_0_alias,@"STO_CUDA_RESERVED_SHARED STV_DEFAULT"
__nv_reservedSMEM_offset_0_alias:
	.zero		0
	.zero		64


//--------------------- .nv.constant0._Z10atomic_maxPiS_i --------------------------
	.section	.nv.constant0._Z10atomic_maxPiS_i,"a",@progbits
	.sectionflags	@""
	.align	4
.nv.constant0._Z10atomic_maxPiS_i:
	.zero		916


//--------------------- SYMBOLS --------------------------

	.type		.nv.reservedSmem.offset0,@object
	.size		.nv.reservedSmem.offset0,0x4
